	.headerflags	@"EF_CUDA_TEXMODE_UNIFIED EF_CUDA_64BIT_ADDRESS EF_CUDA_ACCELERATORS EF_CUDA_SM90 EF_CUDA_VIRTUAL_SM(EF_CUDA_SM90)"
	.elftype	@"ET_EXEC"


//--------------------- .nv.info                  --------------------------
	.section	.nv.info,"",@"SHT_CUDA_INFO"
	.align	4


	//----- nvinfo : EIATTR_REGCOUNT
	.align		4
        /*0000*/ 	.byte	0x04, 0x2f
        /*0002*/ 	.short	(.L_1 - .L_0)
	.align		4
.L_0:
        /*0004*/ 	.word	index@(triton_poi_fused__unsafe_index_add_mul_sub_34)
        /*0008*/ 	.word	0x0000001e


	//----- nvinfo : EIATTR_MIN_STACK_SIZE
	.align		4
.L_1:
        /*000c*/ 	.byte	0x04, 0x12
        /*000e*/ 	.short	(.L_3 - .L_2)
	.align		4
.L_2:
        /*0010*/ 	.word	index@(triton_poi_fused__unsafe_index_add_mul_sub_34)
        /*0014*/ 	.word	0x00000000


	//----- nvinfo : EIATTR_FRAME_SIZE
	.align		4
.L_3:
        /*0018*/ 	.byte	0x04, 0x11
        /*001a*/ 	.short	(.L_5 - .L_4)
	.align		4
.L_4:
        /*001c*/ 	.word	index@(triton_poi_fused__unsafe_index_add_mul_sub_34)
        /*0020*/ 	.word	0x00000000


	//----- nvinfo : EIATTR_MIN_STACK_SIZE
	.align		4
.L_5:
        /*0024*/ 	.byte	0x04, 0x12
        /*0026*/ 	.short	(.L_7 - .L_6)
	.align		4
.L_6:
        /*0028*/ 	.word	index@(triton_poi_fused__unsafe_index_add_mul_sub_34)
        /*002c*/ 	.word	0x00000000
.L_7:


//--------------------- .nv.info.triton_poi_fused__unsafe_index_add_mul_sub_34 --------------------------
	.section	.nv.info.triton_poi_fused__unsafe_index_add_mul_sub_34,"",@"SHT_CUDA_INFO"
	.sectionflags	@""
	.align	4


	//----- nvinfo : EIATTR_CUDA_API_VERSION
	.align		4
        /*0000*/ 	.byte	0x04, 0x37
        /*0002*/ 	.short	(.L_9 - .L_8)
.L_8:
        /*0004*/ 	.word	0x0000007c


	//----- nvinfo : EIATTR_KPARAM_INFO
	.align		4
.L_9:
        /*0008*/ 	.byte	0x04, 0x17
        /*000a*/ 	.short	(.L_11 - .L_10)
.L_10:
        /*000c*/ 	.word	0x00000000
        /*0010*/ 	.short	0x0008
        /*0012*/ 	.short	0x0040
        /*0014*/ 	.byte	0x00, 0xf0, 0x11, 0x00


	//----- nvinfo : EIATTR_KPARAM_INFO
	.align		4
.L_11:
        /*0018*/ 	.byte	0x04, 0x17
        /*001a*/ 	.short	(.L_13 - .L_12)
.L_12:
        /*001c*/ 	.word	0x00000000
        /*0020*/ 	.short	0x0007
        /*0022*/ 	.short	0x0038
        /*0024*/ 	.byte	0x00, 0xf4, 0x21, 0x00


	//----- nvinfo : EIATTR_KPARAM_INFO
	.align		4
.L_13:
        /*0028*/ 	.byte	0x04, 0x17
        /*002a*/ 	.short	(.L_15 - .L_14)
.L_14:
        /*002c*/ 	.word	0x00000000
        /*0030*/ 	.short	0x0006
        /*0032*/ 	.short	0x0030
        /*0034*/ 	.byte	0x00, 0xf4, 0x21, 0x00


	//----- nvinfo : EIATTR_KPARAM_INFO
	.align		4
.L_15:
        /*0038*/ 	.byte	0x04, 0x17
        /*003a*/ 	.short	(.L_17 - .L_16)
.L_16:
        /*003c*/ 	.word	0x00000000
        /*0040*/ 	.short	0x0005
        /*0042*/ 	.short	0x0028
        /*0044*/ 	.byte	0x00, 0xf4, 0x21, 0x00


	//----- nvinfo : EIATTR_KPARAM_INFO
	.align		4
.L_17:
        /*0048*/ 	.byte	0x04, 0x17
        /*004a*/ 	.short	(.L_19 - .L_18)
.L_18:
        /*004c*/ 	.word	0x00000000
        /*0050*/ 	.short	0x0004
        /*0052*/ 	.short	0x0020
        /*0054*/ 	.byte	0x00, 0xf4, 0x21, 0x00


	//----- nvinfo : EIATTR_KPARAM_INFO
	.align		4
.L_19:
        /*0058*/ 	.byte	0x04, 0x17
        /*005a*/ 	.short	(.L_21 - .L_20)
.L_20:
        /*005c*/ 	.word	0x00000000
        /*0060*/ 	.short	0x0003
        /*0062*/ 	.short	0x0018
        /*0064*/ 	.byte	0x00, 0xf4, 0x21, 0x00


	//----- nvinfo : EIATTR_KPARAM_INFO
	.align		4
.L_21:
        /*0068*/ 	.byte	0x04, 0x17
        /*006a*/ 	.short	(.L_23 - .L_22)
.L_22:
        /*006c*/ 	.word	0x00000000
        /*0070*/ 	.short	0x0002
        /*0072*/ 	.short	0x0010
        /*0074*/ 	.byte	0x00, 0xf4, 0x21, 0x00


	//----- nvinfo : EIATTR_KPARAM_INFO
	.align		4
.L_23:
        /*0078*/ 	.byte	0x04, 0x17
        /*007a*/ 	.short	(.L_25 - .L_24)
.L_24:
        /*007c*/ 	.word	0x00000000
        /*0080*/ 	.short	0x0001
        /*0082*/ 	.short	0x0008
        /*0084*/ 	.byte	0x00, 0xf4, 0x21, 0x00


	//----- nvinfo : EIATTR_KPARAM_INFO
	.align		4
.L_25:
        /*0088*/ 	.byte	0x04, 0x17
        /*008a*/ 	.short	(.L_27 - .L_26)
.L_26:
        /*008c*/ 	.word	0x00000000
        /*0090*/ 	.short	0x0000
        /*0092*/ 	.short	0x0000
        /*0094*/ 	.byte	0x00, 0xf4, 0x21, 0x00


	//----- nvinfo : EIATTR_SPARSE_MMA_MASK
	.align		4
.L_27:
        /*0098*/ 	.byte	0x03, 0x50
        /*009a*/ 	.short	0x0000


	//----- nvinfo : EIATTR_MAXREG_COUNT
	.align		4
        /*009c*/ 	.byte	0x03, 0x1b
        /*009e*/ 	.short	0x00ff


	//----- nvinfo : EIATTR_EXIT_INSTR_OFFSETS
	.align		4
        /*00a0*/ 	.byte	0x04, 0x1c
        /*00a2*/ 	.short	(.L_29 - .L_28)


	//   ....[0]....
.L_28:
        /*00a4*/ 	.word	0x000007a0


	//----- nvinfo : EIATTR_REQNTID
	.align		4
.L_29:
        /*00a8*/ 	.byte	0x04, 0x10
        /*00aa*/ 	.short	(.L_31 - .L_30)
.L_30:
        /*00ac*/ 	.word	0x00000080
        /*00b0*/ 	.word	0x00000001
        /*00b4*/ 	.word	0x00000001


	//----- nvinfo : EIATTR_CBANK_PARAM_SIZE
	.align		4
.L_31:
        /*00b8*/ 	.byte	0x03, 0x19
        /*00ba*/ 	.short	0x0044


	//----- nvinfo : EIATTR_PARAM_CBANK
	.align		4
        /*00bc*/ 	.byte	0x04, 0x0a
        /*00be*/ 	.short	(.L_33 - .L_32)
	.align		4
.L_32:
        /*00c0*/ 	.word	index@(.nv.constant0.triton_poi_fused__unsafe_index_add_mul_sub_34)
        /*00c4*/ 	.short	0x0210
        /*00c6*/ 	.short	0x0044


	//----- nvinfo : EIATTR_SW_WAR
	.align		4
.L_33:
        /*00c8*/ 	.byte	0x04, 0x36
        /*00ca*/ 	.short	(.L_35 - .L_34)
.L_34:
        /*00cc*/ 	.word	0x00000008
.L_35:


//--------------------- .nv.callgraph             --------------------------
	.section	.nv.callgraph,"",@"SHT_CUDA_CALLGRAPH"
	.align	4
	.sectionentsize	8
	.align		4
        /*0000*/ 	.word	0x00000000
	.align		4
        /*0004*/ 	.word	0xffffffff
	.align		4
        /*0008*/ 	.word	0x00000000
	.align		4
        /*000c*/ 	.word	0xfffffffe
	.align		4
        /*0010*/ 	.word	0x00000000
	.align		4
        /*0014*/ 	.word	0xfffffffd
	.align		4
        /*0018*/ 	.word	0x00000000
	.align		4
        /*001c*/ 	.word	0xfffffffc


//--------------------- .text.triton_poi_fused__unsafe_index_add_mul_sub_34 --------------------------
	.section	.text.triton_poi_fused__unsafe_index_add_mul_sub_34,"ax",@progbits
	.align	128
        .global         triton_poi_fused__unsafe_index_add_mul_sub_34
        .type           triton_poi_fused__unsafe_index_add_mul_sub_34,@function
        .size           triton_poi_fused__unsafe_index_add_mul_sub_34,(.L_x_1 - triton_poi_fused__unsafe_index_add_mul_sub_34)
        .other          triton_poi_fused__unsafe_index_add_mul_sub_34,@"STO_CUDA_ENTRY STV_DEFAULT"
triton_poi_fused__unsafe_index_add_mul_sub_34:
.text.triton_poi_fused__unsafe_index_add_mul_sub_34:
[----:B------:R-:W-:Y:S01]  /*0000*/  LDC R1, c[0x0][0x28] ;  /* 0x00000a00ff017b82 */ /* 0x000fe20000000800 */
[----:B------:R-:W1:Y:S07]  /*0010*/  S2R R2, SR_TID.X ;  /* 0x0000000000027919 */ /* 0x000e6e0000002100 */
[----:B------:R-:W2:Y:S01]  /*0020*/  LDC.64 R16, c[0x0][0x218] ;  /* 0x00008600ff107b82 */ /* 0x000ea20000000a00 */
[----:B------:R-:W-:Y:S01]  /*0030*/  ULDC.64 UR4, c[0x0][0x208] ;  /* 0x0000820000047ab9 */ /* 0x000fe20000000a00 */
[----:B------:R-:W-:Y:S01]  /*0040*/  ULDC.64 UR6, c[0x0][0x228] ;  /* 0x00008a0000067ab9 */ /* 0x000fe20000000a00 */
[----:B------:R-:W3:Y:S05]  /*0050*/  S2R R0, SR_CTAID.X ;  /* 0x0000000000007919 */ /* 0x000eea0000002500 */
[----:B------:R-:W4:Y:S01]  /*0060*/  LDC.64 R12, c[0x0][0x220] ;  /* 0x00008800ff0c7b82 */ /* 0x000f220000000a00 */
[----:B-1----:R-:W-:-:S05]  /*0070*/  IMAD.SHL.U32 R2, R2, 0x2, RZ ;  /* 0x0000000202027824 */ /* 0x002fca00078e00ff */
[----:B------:R-:W-:-:S05]  /*0080*/  LOP3.LUT R3, R2, 0xfe, RZ, 0xc0, !PT ;  /* 0x000000fe02037812 */ /* 0x000fca00078ec0ff */
[----:B---3--:R-:W-:-:S05]  /*0090*/  IMAD R4, R0, 0x100, R3 ;  /* 0x0000010000047824 */ /* 0x008fca00078e0203 */
[----:B------:R-:W-:-:S04]  /*00a0*/  SHF.R.S32.HI R3, RZ, 0x1f, R4 ;  /* 0x0000001fff037819 */ /* 0x000fc80000011404 */
[----:B------:R-:W-:-:S04]  /*00b0*/  LEA.HI R6, R3, R4, RZ, 0x2 ;  /* 0x0000000403067211 */ /* 0x000fc800078f10ff */
[----:B------:R-:W-:Y:S02]  /*00c0*/  SHF.R.S32.HI R5, RZ, 0x2, R6 ;  /* 0x00000002ff057819 */ /* 0x000fe40000011406 */
[----:B------:R-:W-:Y:S02]  /*00d0*/  LOP3.LUT R7, R6, 0xfffffffc, RZ, 0xc0, !PT ;  /* 0xfffffffc06077812 */ /* 0x000fe400078ec0ff */
[----:B------:R-:W-:-:S04]  /*00e0*/  LEA.HI R2, R5, R5, RZ, 0x2 ;  /* 0x0000000505027211 */ /* 0x000fc800078f10ff */
[----:B------:R-:W-:Y:S02]  /*00f0*/  LOP3.LUT R8, R2, 0xfffffffc, RZ, 0xc0, !PT ;  /* 0xfffffffc02087812 */ /* 0x000fe400078ec0ff */
[----:B------:R-:W1:Y:S03]  /*0100*/  LDC.64 R2, c[0x0][0x240] ;  /* 0x00009000ff027b82 */ /* 0x000e660000000a00 */
[----:B------:R-:W-:-:S04]  /*0110*/  IMAD.IADD R5, R5, 0x1, -R8 ;  /* 0x0000000105057824 */ /* 0x000fc800078e0a08 */
[----:B--2---:R-:W-:Y:S01]  /*0120*/  IMAD.WIDE R16, R5, 0x8, R16 ;  /* 0x0000000805107825 */ /* 0x004fe200078e0210 */
[----:B------:R-:W2:Y:S05]  /*0130*/  LDC.64 R8, c[0x0][0x230] ;  /* 0x00008c00ff087b82 */ /* 0x000eaa0000000a00 */
[----:B------:R-:W3:Y:S01]  /*0140*/  LDG.E.EL.64 R16, desc[UR4][R16.64] ;  /* 0x0000000410107981 */ /* 0x000ee2000c2e1b00 */
[----:B------:R-:W-:-:S04]  /*0150*/  IMAD.IADD R6, R4, 0x1, -R7 ;  /* 0x0000000104067824 */ /* 0x000fc800078e0a07 */
[----:B----4-:R-:W-:-:S04]  /*0160*/  IMAD.WIDE R12, R6, 0x8, R12 ;  /* 0x00000008060c7825 */ /* 0x010fc800078e020c */
[----:B-1----:R-:W-:Y:S02]  /*0170*/  IMAD.WIDE R2, R5, 0x8, R2 ;  /* 0x0000000805027825 */ /* 0x002fe400078e0202 */
[----:B------:R-:W4:Y:S04]  /*0180*/  LDG.E.EL.128 R12, desc[UR4][R12.64] ;  /* 0x000000040c0c7981 */ /* 0x000f28000c2e1d00 */
[----:B------:R-:W5:Y:S01]  /*0190*/  LDG.E.EL.64 R2, desc[UR4][R2.64] ;  /* 0x0000000402027981 */ /* 0x000f62000c2e1b00 */
[----:B--2---:R-:W-:-:S06]  /*01a0*/  IMAD.WIDE R8, R6, 0x8, R8 ;  /* 0x0000000806087825 */ /* 0x004fcc00078e0208 */
[----:B------:R-:W2:Y:S01]  /*01b0*/  LDG.E.EL.128 R8, desc[UR4][R8.64] ;  /* 0x0000000408087981 */ /* 0x000ea2000c2e1d00 */
[----:B------:R-:W-:Y:S02]  /*01c0*/  SHF.R.S32.HI R0, RZ, 0x17, R0 ;  /* 0x00000017ff007819 */ /* 0x000fe40000011400 */
[----:B---3--:R-:W-:-:S04]  /*01d0*/  SHF.R.U32.HI R7, RZ, 0x1e, R17 ;  /* 0x0000001eff077819 */ /* 0x008fc80000011611 */
[----:B------:R-:W-:-:S04]  /*01e0*/  LOP3.LUT R7, R7, 0x2, RZ, 0xc0, !PT ;  /* 0x0000000207077812 */ /* 0x000fc800078ec0ff */
[----:B------:R-:W-:Y:S02]  /*01f0*/  IADD3 R16, P0, R16, R7, RZ ;  /* 0x0000000710107210 */ /* 0x000fe40007f1e0ff */
[----:B----4-:R-:W-:-:S03]  /*0200*/  SHF.R.U32.HI R18, RZ, 0x1c, R13 ;  /* 0x0000001cff127819 */ /* 0x010fc6000001160d */
[----:B------:R-:W-:Y:S01]  /*0210*/  IMAD.X R17, RZ, RZ, R17, P0 ;  /* 0x000000ffff117224 */ /* 0x000fe200000e0611 */
[----:B------:R-:W-:Y:S02]  /*0220*/  LEA R21, P0, R12, UR6, 0x2 ;  /* 0x000000060c157c11 */ /* 0x000fe4000f8010ff */
[----:B------:R-:W-:Y:S02]  /*0230*/  LOP3.LUT R18, R18, 0x8, RZ, 0xc0, !PT ;  /* 0x0000000812127812 */ /* 0x000fe400078ec0ff */
[----:B-----5:R-:W-:Y:S02]  /*0240*/  SHF.R.U32.HI R19, RZ, 0x1e, R3 ;  /* 0x0000001eff137819 */ /* 0x020fe40000011603 */
[----:B------:R-:W-:Y:S02]  /*0250*/  LEA.HI.X R13, R12, UR7, R13, 0x2, P0 ;  /* 0x000000070c0d7c11 */ /* 0x000fe400080f140d */
[----:B------:R-:W-:Y:S02]  /*0260*/  SHF.R.U32.HI R12, RZ, 0x1c, R15 ;  /* 0x0000001cff0c7819 */ /* 0x000fe4000001160f */
[----:B------:R-:W-:-:S02]  /*0270*/  LOP3.LUT R19, R19, 0x2, RZ, 0xc0, !PT ;  /* 0x0000000213137812 */ /* 0x000fc400078ec0ff */
[----:B------:R-:W-:Y:S02]  /*0280*/  LEA R7, P1, R14, UR6, 0x2 ;  /* 0x000000060e077c11 */ /* 0x000fe4000f8210ff */
[----:B------:R-:W-:Y:S02]  /*0290*/  LOP3.LUT R12, R12, 0x8, RZ, 0xc0, !PT ;  /* 0x000000080c0c7812 */ /* 0x000fe400078ec0ff */
[----:B------:R-:W-:Y:S02]  /*02a0*/  IADD3 R18, P0, R18, R21, RZ ;  /* 0x0000001512127210 */ /* 0x000fe40007f1e0ff */
[----:B------:R-:W-:Y:S02]  /*02b0*/  IADD3 R2, P2, R2, R19, RZ ;  /* 0x0000001302027210 */ /* 0x000fe40007f5e0ff */
[----:B------:R-:W-:Y:S02]  /*02c0*/  LEA.HI.X R15, R14, UR7, R15, 0x2, P1 ;  /* 0x000000070e0f7c11 */ /* 0x000fe400088f140f */
[----:B------:R-:W-:Y:S01]  /*02d0*/  SGXT R19, R0, 0x1 ;  /* 0x000000010013781a */ /* 0x000fe20000000200 */
[----:B------:R-:W-:Y:S01]  /*02e0*/  IMAD.X R3, RZ, RZ, R3, P2 ;  /* 0x000000ffff037224 */ /* 0x000fe200010e0603 */
[----:B------:R-:W-:Y:S01]  /*02f0*/  IADD3 R12, P1, R12, R7, RZ ;  /* 0x000000070c0c7210 */ /* 0x000fe20007f3e0ff */
[----:B------:R-:W-:Y:S01]  /*0300*/  IMAD.X R7, RZ, RZ, R13, P0 ;  /* 0x000000ffff077224 */ /* 0x000fe200000e060d */
[C---:B------:R-:W-:Y:S01]  /*0310*/  SHF.L.U64.HI R0, R16.reuse, 0x3, R17 ;  /* 0x0000000310007819 */ /* 0x040fe20000010211 */
[----:B------:R-:W-:Y:S01]  /*0320*/  IMAD.SHL.U32 R16, R16, 0x8, RZ ;  /* 0x0000000810107824 */ /* 0x000fe200078e00ff */
[----:B------:R-:W-:Y:S01]  /*0330*/  LEA.HI R19, R19, R4, RZ, 0x4 ;  /* 0x0000000413137211 */ /* 0x000fe200078f20ff */
[C---:B------:R-:W-:Y:S01]  /*0340*/  IMAD.SHL.U32 R13, R2.reuse, 0x8, RZ ;  /* 0x00000008020d7824 */ /* 0x040fe200078e00ff */
[----:B------:R-:W-:Y:S01]  /*0350*/  SHF.L.U64.HI R22, R2, 0x3, R3 ;  /* 0x0000000302167819 */ /* 0x000fe20000010203 */
[----:B------:R-:W-:Y:S01]  /*0360*/  IMAD.X R15, RZ, RZ, R15, P1 ;  /* 0x000000ffff0f7224 */ /* 0x000fe200008e060f */
[----:B------:R-:W-:-:S02]  /*0370*/  IADD3 R24, P0, R16, R18, RZ ;  /* 0x0000001210187210 */ /* 0x000fc40007f1e0ff */
[----:B------:R-:W-:Y:S02]  /*0380*/  IADD3 R18, P2, R13, R18, RZ ;  /* 0x000000120d127210 */ /* 0x000fe40007f5e0ff */
[----:B------:R-:W-:Y:S02]  /*0390*/  SHF.R.S32.HI R23, RZ, 0x4, R19 ;  /* 0x00000004ff177819 */ /* 0x000fe40000011413 */
[----:B------:R-:W-:Y:S01]  /*03a0*/  IADD3 R20, P1, R12, R16, RZ ;  /* 0x000000100c147210 */ /* 0x000fe20007f3e0ff */
[----:B------:R-:W-:Y:S01]  /*03b0*/  IMAD.X R19, R22, 0x1, R7, P2 ;  /* 0x0000000116137824 */ /* 0x000fe200010e0607 */
[----:B--2---:R-:W-:Y:S01]  /*03c0*/  SHF.R.U32.HI R26, RZ, 0x1c, R9 ;  /* 0x0000001cff1a7819 */ /* 0x004fe20000011609 */
[----:B------:R-:W-:Y:S01]  /*03d0*/  IMAD.SHL.U32 R23, R23, 0x4, RZ ;  /* 0x0000000417177824 */ /* 0x000fe200078e00ff */
[----:B------:R-:W-:Y:S01]  /*03e0*/  SHF.R.U32.HI R14, RZ, 0x1c, R11 ;  /* 0x0000001cff0e7819 */ /* 0x000fe2000001160b */
[----:B------:R-:W-:Y:S01]  /*03f0*/  IMAD.X R21, R15, 0x1, R0, P1 ;  /* 0x000000010f157824 */ /* 0x000fe200008e0600 */
[----:B------:R-:W-:Y:S01]  /*0400*/  IADD3.X R25, R0, R7, RZ, P0, !PT ;  /* 0x0000000700197210 */ /* 0x000fe200007fe4ff */
[----:B------:R-:W-:Y:S01]  /*0410*/  IMAD.WIDE R18, R23, 0x4, R18 ;  /* 0x0000000417127825 */ /* 0x000fe200078e0212 */
[----:B------:R-:W-:-:S03]  /*0420*/  LEA R17, P1, R10, UR6, 0x2 ;  /* 0x000000060a117c11 */ /* 0x000fc6000f8210ff */
[C---:B------:R-:W-:Y:S01]  /*0430*/  IMAD.WIDE R20, R23.reuse, 0x4, R20 ;  /* 0x0000000417147825 */ /* 0x040fe200078e0214 */
[----:B------:R1:W2:Y:S01]  /*0440*/  LDG.E.EL R3, desc[UR4][R18.64] ;  /* 0x0000000412037981 */ /* 0x0002a2000c2e1900 */
[----:B------:R-:W-:Y:S02]  /*0450*/  LEA R27, P0, R8, UR6, 0x2 ;  /* 0x00000006081b7c11 */ /* 0x000fe4000f8010ff */
[----:B------:R-:W-:Y:S01]  /*0460*/  LOP3.LUT R26, R26, 0x8, RZ, 0xc0, !PT ;  /* 0x000000081a1a7812 */ /* 0x000fe200078ec0ff */
[----:B------:R3:W4:Y:S01]  /*0470*/  LDG.E.EL R2, desc[UR4][R20.64] ;  /* 0x0000000414027981 */ /* 0x000722000c2e1900 */
[----:B------:R-:W-:Y:S01]  /*0480*/  LOP3.LUT R14, R14, 0x8, RZ, 0xc0, !PT ;  /* 0x000000080e0e7812 */ /* 0x000fe200078ec0ff */
[----:B------:R-:W-:Y:S01]  /*0490*/  IMAD.WIDE R24, R23, 0x4, R24 ;  /* 0x0000000417187825 */ /* 0x000fe200078e0218 */
[----:B------:R-:W-:Y:S01]  /*04a0*/  LEA.HI.X R11, R10, UR7, R11, 0x2, P1 ;  /* 0x000000070a0b7c11 */ /* 0x000fe200088f140b */
[----:B-1----:R-:W1:Y:S01]  /*04b0*/  LDC.64 R18, c[0x0][0x238] ;  /* 0x00008e00ff127b82 */ /* 0x002e620000000a00 */
[----:B------:R-:W-:-:S02]  /*04c0*/  LEA.HI.X R9, R8, UR7, R9, 0x2, P0 ;  /* 0x0000000708097c11 */ /* 0x000fc400080f1409 */
[----:B------:R-:W5:Y:S01]  /*04d0*/  LDG.E.EL R7, desc[UR4][R24.64] ;  /* 0x0000000418077981 */ /* 0x000f62000c2e1900 */
[----:B------:R-:W-:Y:S02]  /*04e0*/  IADD3 R10, P4, R26, R27, RZ ;  /* 0x0000001b1a0a7210 */ /* 0x000fe40007f9e0ff */
[----:B---3--:R-:W-:Y:S02]  /*04f0*/  IADD3 R20, P5, R13, R12, RZ ;  /* 0x0000000c0d147210 */ /* 0x008fe40007fbe0ff */
[----:B------:R-:W-:Y:S02]  /*0500*/  IADD3 R8, P3, R14, R17, RZ ;  /* 0x000000110e087210 */ /* 0x000fe40007f7e0ff */
[----:B------:R-:W-:Y:S01]  /*0510*/  IADD3 R14, P2, R10, R16, RZ ;  /* 0x000000100a0e7210 */ /* 0x000fe20007f5e0ff */
[----:B------:R-:W-:Y:S01]  /*0520*/  IMAD.X R21, R22, 0x1, R15, P5 ;  /* 0x0000000116157824 */ /* 0x000fe200028e060f */
[----:B------:R-:W-:Y:S02]  /*0530*/  IADD3 R12, P1, R13, R10, RZ ;  /* 0x0000000a0d0c7210 */ /* 0x000fe40007f3e0ff */
[----:B------:R-:W-:-:S02]  /*0540*/  IADD3 R10, P0, R8, R16, RZ ;  /* 0x00000010080a7210 */ /* 0x000fc40007f1e0ff */
[----:B------:R-:W-:Y:S01]  /*0550*/  IADD3 R8, P5, R13, R8, RZ ;  /* 0x000000080d087210 */ /* 0x000fe20007fbe0ff */
[----:B------:R-:W3:Y:S01]  /*0560*/  LDC.64 R16, c[0x0][0x248] ;  /* 0x00009200ff107b82 */ /* 0x000ee20000000a00 */
[----:B------:R-:W-:Y:S01]  /*0570*/  IMAD.X R13, RZ, RZ, R9, P4 ;  /* 0x000000ffff0d7224 */ /* 0x000fe200020e0609 */
[----:B------:R-:W-:-:S03]  /*0580*/  IADD3.X R9, RZ, R11, RZ, P3, !PT ;  /* 0x0000000bff097210 */ /* 0x000fc60001ffe4ff */
[--C-:B------:R-:W-:Y:S02]  /*0590*/  IMAD.X R15, R13, 0x1, R0.reuse, P2 ;  /* 0x000000010d0f7824 */ /* 0x100fe400010e0600 */
[C---:B------:R-:W-:Y:S02]  /*05a0*/  IMAD.X R13, R22.reuse, 0x1, R13, P1 ;  /* 0x00000001160d7824 */ /* 0x040fe400008e060d */
[----:B------:R-:W-:Y:S02]  /*05b0*/  IMAD.X R11, R9, 0x1, R0, P0 ;  /* 0x00000001090b7824 */ /* 0x000fe400000e0600 */
[----:B------:R-:W-:Y:S02]  /*05c0*/  IMAD.X R9, R22, 0x1, R9, P5 ;  /* 0x0000000116097824 */ /* 0x000fe400028e0609 */
[----:B------:R-:W-:-:S04]  /*05d0*/  IMAD.WIDE R12, R23, 0x4, R12 ;  /* 0x00000004170c7825 */ /* 0x000fc800078e020c */
[C---:B------:R-:W-:Y:S02]  /*05e0*/  IMAD.WIDE R20, R23.reuse, 0x4, R20 ;  /* 0x0000000417147825 */ /* 0x040fe400078e0214 */
[----:B------:R-:W2:Y:S02]  /*05f0*/  LDG.E.EL R12, desc[UR4][R12.64] ;  /* 0x000000040c0c7981 */ /* 0x000ea4000c2e1900 */
[C---:B------:R-:W-:Y:S02]  /*0600*/  IMAD.WIDE R14, R23.reuse, 0x4, R14 ;  /* 0x00000004170e7825 */ /* 0x040fe400078e020e */
[----:B------:R-:W4:Y:S02]  /*0610*/  LDG.E.EL R20, desc[UR4][R20.64] ;  /* 0x0000000414147981 */ /* 0x000f24000c2e1900 */
[C---:B------:R-:W-:Y:S02]  /*0620*/  IMAD.WIDE R10, R23.reuse, 0x4, R10 ;  /* 0x00000004170a7825 */ /* 0x040fe400078e020a */
[----:B------:R-:W5:Y:S02]  /*0630*/  LDG.E.EL R14, desc[UR4][R14.64] ;  /* 0x000000040e0e7981 */ /* 0x000f64000c2e1900 */
[----:B------:R-:W-:-:S02]  /*0640*/  IMAD.WIDE R8, R23, 0x4, R8 ;  /* 0x0000000417087825 */ /* 0x000fc400078e0208 */
[----:B------:R-:W4:Y:S02]  /*0650*/  LDG.E.EL R11, desc[UR4][R10.64] ;  /* 0x000000040a0b7981 */ /* 0x000f24000c2e1900 */
[----:B-1----:R-:W-:Y:S02]  /*0660*/  IMAD.WIDE R18, R6, 0x4, R18 ;  /* 0x0000000406127825 */ /* 0x002fe400078e0212 */
[----:B------:R-:W4:Y:S04]  /*0670*/  LDG.E.EL R9, desc[UR4][R8.64] ;  /* 0x0000000408097981 */ /* 0x000f28000c2e1900 */
[----:B------:R-:W4:Y:S01]  /*0680*/  LDG.E.EL.64 R18, desc[UR4][R18.64] ;  /* 0x0000000412127981 */ /* 0x000f22000c2e1b00 */
[----:B---3--:R-:W-:Y:S02]  /*0690*/  IMAD.WIDE R22, R5, 0x4, R16 ;  /* 0x0000000405167825 */ /* 0x008fe400078e0210 */
[----:B------:R-:W1:Y:S04]  /*06a0*/  LDC.64 R16, c[0x0][0x210] ;  /* 0x00008400ff107b82 */ /* 0x000e680000000a00 */
[----:B------:R-:W3:Y:S01]  /*06b0*/  LDG.E.EL R22, desc[UR4][R22.64] ;  /* 0x0000000416167981 */ /* 0x000ee2000c2e1900 */
[----:B-1----:R-:W-:-:S04]  /*06c0*/  IMAD.WIDE R16, R4, 0x4, R16 ;  /* 0x0000000404107825 */ /* 0x002fc800078e0210 */
[----:B--2---:R-:W-:Y:S01]  /*06d0*/  FADD R0, -R3, R12 ;  /* 0x0000000c03007221 */ /* 0x004fe20000000100 */
[----:B-----5:R-:W-:Y:S01]  /*06e0*/  FADD R5, -R7, R14 ;  /* 0x0000000e07057221 */ /* 0x020fe20000000100 */
[----:B----4-:R-:W-:Y:S01]  /*06f0*/  FADD R6, -R2, R11 ;  /* 0x0000000b02067221 */ /* 0x010fe20000000100 */
[----:B------:R-:W-:Y:S01]  /*0700*/  FADD R15, -R20, R9 ;  /* 0x00000009140f7221 */ /* 0x000fe20000000100 */
[C---:B------:R-:W-:Y:S01]  /*0710*/  FFMA R0, R18.reuse, R0, R3 ;  /* 0x0000000012007223 */ /* 0x040fe20000000003 */
[----:B------:R-:W-:Y:S01]  /*0720*/  FFMA R5, R18, R5, R7 ;  /* 0x0000000512057223 */ /* 0x000fe20000000007 */
[C---:B------:R-:W-:Y:S01]  /*0730*/  FFMA R3, R19.reuse, R6, R2 ;  /* 0x0000000613037223 */ /* 0x040fe20000000002 */
[----:B------:R-:W-:Y:S02]  /*0740*/  FFMA R20, R19, R15, R20 ;  /* 0x0000000f13147223 */ /* 0x000fe40000000014 */
[----:B------:R-:W-:Y:S02]  /*0750*/  FADD R0, -R5, R0 ;  /* 0x0000000005007221 */ /* 0x000fe40000000100 */
[----:B------:R-:W-:-:S02]  /*0760*/  FADD R20, -R3, R20 ;  /* 0x0000001403147221 */ /* 0x000fc40000000100 */
[C---:B---3--:R-:W-:Y:S02]  /*0770*/  FFMA R2, R22.reuse, R0, R5 ;  /* 0x0000000016027223 */ /* 0x048fe40000000005 */
[----:B------:R-:W-:-:S05]  /*0780*/  FFMA R3, R22, R20, R3 ;  /* 0x0000001416037223 */ /* 0x000fca0000000003 */
[----:B------:R-:W-:Y:S01]  /*0790*/  STG.E.64 desc[UR4][R16.64], R2 ;  /* 0x0000000210007986 */ /* 0x000fe2000c101b04 */
[----:B------:R-:W-:Y:S05]  /*07a0*/  EXIT ;  /* 0x000000000000794d */ /* 0x000fea0003800000 */
.L_x_0:
[----:B------:R-:W-:-:S00]  /*07b0*/  BRA `(.L_x_0) ;  /* 0xfffffffc00fc7947 */ /* 0x000fc0000383ffff */
[----:B------:R-:W-:-:S00]  /*07c0*/  NOP ;  /* 0x0000000000007918 */ /* 0x000fc00000000000 */
        /* <DEDUP_REMOVED lines=11> */
.L_x_1:


//--------------------- .nv.constant0.triton_poi_fused__unsafe_index_add_mul_sub_34 --------------------------
	.section	.nv.constant0.triton_poi_fused__unsafe_index_add_mul_sub_34,"a",@progbits
	.sectionflags	@""
	.align	4
.nv.constant0.triton_poi_fused__unsafe_index_add_mul_sub_34:
	.zero		596
